//
// Generated by NVIDIA NVVM Compiler
//
// Compiler Build ID: CL-36424714
// Cuda compilation tools, release 13.0, V13.0.88
// Based on NVVM 20.0.0
//

.version 9.0
.target sm_100
.address_size 64

	// .globl	_Z5gpuPiPddi

.visible .entry _Z5gpuPiPddi(
	.param .u64 .ptr .align 1 _Z5gpuPiPddi_param_0,
	.param .f64 _Z5gpuPiPddi_param_1,
	.param .u32 _Z5gpuPiPddi_param_2
)
{
	.reg .pred 	%p<3>;
	.reg .b32 	%r<11>;
	.reg .b64 	%rd<5>;
	.reg .b64 	%fd<12>;

	ld.param.u64 	%rd2, [_Z5gpuPiPddi_param_0];
	ld.param.f64 	%fd4, [_Z5gpuPiPddi_param_1];
	ld.param.u32 	%r6, [_Z5gpuPiPddi_param_2];
	mov.u32 	%r7, %tid.x;
	mov.u32 	%r8, %ctaid.x;
	mov.u32 	%r1, %ntid.x;
	mad.lo.s32 	%r10, %r8, %r1, %r7;
	setp.ge.s32 	%p1, %r10, %r6;
	@%p1 bra 	$L__BB0_4;
	cvta.to.global.u64 	%rd3, %rd2;
	mul.wide.s32 	%rd4, %r10, 8;
	add.s64 	%rd1, %rd3, %rd4;
	mov.u32 	%r9, %nctaid.x;
	mul.lo.s32 	%r3, %r1, %r9;
	ld.global.f64 	%fd11, [%rd1];
$L__BB0_2:
	cvt.rn.f64.s32 	%fd5, %r10;
	add.f64 	%fd6, %fd5, 0d3FE3333333333333;
	mul.f64 	%fd7, %fd4, %fd6;
	fma.rn.f64 	%fd8, %fd7, %fd7, 0d3FF0000000000000;
	mov.f64 	%fd9, 0d4010000000000000;
	div.rn.f64 	%fd10, %fd9, %fd8;
	add.f64 	%fd11, %fd10, %fd11;
	add.s32 	%r10, %r10, %r3;
	setp.lt.s32 	%p2, %r10, %r6;
	@%p2 bra 	$L__BB0_2;
	st.global.f64 	[%rd1], %fd11;
$L__BB0_4:
	ret;

}


// ===== COMPILED SASS (sm_100) =====

	.target	sm_100

	.elftype	@"ET_EXEC"


//--------------------- .note.nv.tkinfo           --------------------------
	.section	.note.nv.tkinfo,"",@"SHT_NOTE"
	.sectionflags	@"SHF_NOTE_NV_TKINFO"
	.tkinfo
        /*0018*/ 	.word	0x00000002
        /*0030*/ 	.string	""
        /*0030*/ 	.string	"ptxas"
        /*0030*/ 	.string	"Cuda compilation tools, release 13.0, V13.0.88"
        /*0030*/ 	.string	"Build cuda_13.0.r13.0/compiler.36424714_0"
        /*0030*/ 	.string	"-arch sm_100 -m 64 "



//--------------------- .note.nv.cuinfo           --------------------------
	.section	.note.nv.cuinfo,"",@"SHT_NOTE"
	.sectionflags	@"SHF_NOTE_NV_CUINFO"
        /*0018*/ 	.short	0x0002
        /*001a*/ 	.short	0x0064
        /*001c*/ 	.short	0x0082
	.zero		2


//--------------------- .nv.info                  --------------------------
	.section	.nv.info,"",@"SHT_CUDA_INFO"
	.align	4


	//----- nvinfo : EIATTR_REGCOUNT
	.align		4
        /*0000*/ 	.byte	0x04, 0x2f
        /*0002*/ 	.short	(.L_1 - .L_0)
	.align		4
.L_0:
        /*0004*/ 	.word	index@(_Z5gpuPiPddi)
        /*0008*/ 	.word	0x0000001a


	//----- nvinfo : EIATTR_FRAME_SIZE
	.align		4
.L_1:
        /*000c*/ 	.byte	0x04, 0x11
        /*000e*/ 	.short	(.L_3 - .L_2)
	.align		4
.L_2:
        /*0010*/ 	.word	index@($__internal_0_$__cuda_sm20_div_rn_f64_full)
        /*0014*/ 	.word	0x00000000


	//----- nvinfo : EIATTR_FRAME_SIZE
	.align		4
.L_3:
        /*0018*/ 	.byte	0x04, 0x11
        /*001a*/ 	.short	(.L_5 - .L_4)
	.align		4
.L_4:
        /*001c*/ 	.word	index@(_Z5gpuPiPddi)
        /*0020*/ 	.word	0x00000000


	//----- nvinfo : EIATTR_MIN_STACK_SIZE
	.align		4
.L_5:
        /*0024*/ 	.byte	0x04, 0x12
        /*0026*/ 	.short	(.L_7 - .L_6)
	.align		4
.L_6:
        /*0028*/ 	.word	index@(_Z5gpuPiPddi)
        /*002c*/ 	.word	0x00000000
.L_7:


//--------------------- .nv.compat                --------------------------
	.section	.nv.compat,"",@"SHT_CUDA_COMPAT_INFO"
	.align	4
        /*0000*/ 	.byte	0x02, 0x09, 0x00, 0x00, 0x02, 0x02, 0x01, 0x00, 0x02, 0x05, 0x05, 0x00, 0x03, 0x07, 0x01, 0x01
        /*0010*/ 	.byte	0x02, 0x03, 0x00, 0x00, 0x02, 0x06, 0x01, 0x00, 0x04, 0x0b, 0x08, 0x00, 0x01, 0x00, 0x00, 0x00
        /*0020*/ 	.byte	0x00, 0x00, 0x00, 0x00


//--------------------- .nv.info._Z5gpuPiPddi     --------------------------
	.section	.nv.info._Z5gpuPiPddi,"",@"SHT_CUDA_INFO"
	.sectionflags	@""
	.align	4


	//----- nvinfo : EIATTR_CUDA_API_VERSION
	.align		4
        /*0000*/ 	.byte	0x04, 0x37
        /*0002*/ 	.short	(.L_9 - .L_8)
.L_8:
        /*0004*/ 	.word	0x00000082


	//----- nvinfo : EIATTR_KPARAM_INFO
	.align		4
.L_9:
        /*0008*/ 	.byte	0x04, 0x17
        /*000a*/ 	.short	(.L_11 - .L_10)
.L_10:
        /*000c*/ 	.word	0x00000000
        /*0010*/ 	.short	0x0002
        /*0012*/ 	.short	0x0010
        /*0014*/ 	.byte	0x00, 0xf0, 0x11, 0x00


	//----- nvinfo : EIATTR_KPARAM_INFO
	.align		4
.L_11:
        /*0018*/ 	.byte	0x04, 0x17
        /*001a*/ 	.short	(.L_13 - .L_12)
.L_12:
        /*001c*/ 	.word	0x00000000
        /*0020*/ 	.short	0x0001
        /*0022*/ 	.short	0x0008
        /*0024*/ 	.byte	0x00, 0xf0, 0x21, 0x00


	//----- nvinfo : EIATTR_KPARAM_INFO
	.align		4
.L_13:
        /*0028*/ 	.byte	0x04, 0x17
        /*002a*/ 	.short	(.L_15 - .L_14)
.L_14:
        /*002c*/ 	.word	0x00000000
        /*0030*/ 	.short	0x0000
        /*0032*/ 	.short	0x0000
        /*0034*/ 	.byte	0x00, 0xf5, 0x21, 0x00


	//----- nvinfo : EIATTR_SPARSE_MMA_MASK
	.align		4
.L_15:
        /*0038*/ 	.byte	0x03, 0x50
        /*003a*/ 	.short	0x0000


	//----- nvinfo : EIATTR_MAXREG_COUNT
	.align		4
        /*003c*/ 	.byte	0x03, 0x1b
        /*003e*/ 	.short	0x00ff


	//----- nvinfo : EIATTR_MERCURY_ISA_VERSION
	.align		4
        /*0040*/ 	.byte	0x03, 0x5f
        /*0042*/ 	.short	0x0101


	//----- nvinfo : EIATTR_VRC_CTA_INIT_COUNT
	.align		4
        /*0044*/ 	.byte	0x02, 0x4a
	.zero		1
	.zero		1


	//----- nvinfo : EIATTR_EXIT_INSTR_OFFSETS
	.align		4
        /*0048*/ 	.byte	0x04, 0x1c
        /*004a*/ 	.short	(.L_17 - .L_16)


	//   ....[0]....
.L_16:
        /*004c*/ 	.word	0x00000070


	//   ....[1]....
        /*0050*/ 	.word	0x00000300


	//----- nvinfo : EIATTR_CRS_STACK_SIZE
	.align		4
.L_17:
        /*0054*/ 	.byte	0x04, 0x1e
        /*0056*/ 	.short	(.L_19 - .L_18)
.L_18:
        /*0058*/ 	.word	0x00000000


	//----- nvinfo : EIATTR_CBANK_PARAM_SIZE
	.align		4
.L_19:
        /*005c*/ 	.byte	0x03, 0x19
        /*005e*/ 	.short	0x0014


	//----- nvinfo : EIATTR_PARAM_CBANK
	.align		4
        /*0060*/ 	.byte	0x04, 0x0a
        /*0062*/ 	.short	(.L_21 - .L_20)
	.align		4
.L_20:
        /*0064*/ 	.word	index@(.nv.constant0._Z5gpuPiPddi)
        /*0068*/ 	.short	0x0380
        /*006a*/ 	.short	0x0014


	//----- nvinfo : EIATTR_SW_WAR
	.align		4
.L_21:
        /*006c*/ 	.byte	0x04, 0x36
        /*006e*/ 	.short	(.L_23 - .L_22)
.L_22:
        /*0070*/ 	.word	0x00000008
.L_23:


//--------------------- .nv.callgraph             --------------------------
	.section	.nv.callgraph,"",@"SHT_CUDA_CALLGRAPH"
	.align	4
	.sectionentsize	8
	.align		4
        /*0000*/ 	.word	0x00000000
	.align		4
        /*0004*/ 	.word	0xffffffff
	.align		4
        /*0008*/ 	.word	0x00000000
	.align		4
        /*000c*/ 	.word	0xfffffffe
	.align		4
        /*0010*/ 	.word	0x00000000
	.align		4
        /*0014*/ 	.word	0xfffffffd
	.align		4
        /*0018*/ 	.word	0x00000000
	.align		4
        /*001c*/ 	.word	0xfffffffc


//--------------------- .text._Z5gpuPiPddi        --------------------------
	.section	.text._Z5gpuPiPddi,"ax",@progbits
	.align	128
        .global         _Z5gpuPiPddi
        .type           _Z5gpuPiPddi,@function
        .size           _Z5gpuPiPddi,(.L_x_9 - _Z5gpuPiPddi)
        .other          _Z5gpuPiPddi,@"STO_CUDA_ENTRY STV_DEFAULT"
_Z5gpuPiPddi:
.text._Z5gpuPiPddi:
[----:B------:R-:W-:Y:S01]  /*0000*/  LDC R1, c[0x0][0x37c] ;  /* 0x0000df00ff017b82 */ /* 0x000fe20000000800 */
[----:B------:R-:W0:Y:S07]  /*0010*/  S2R R0, SR_TID.X ;  /* 0x0000000000007919 */ /* 0x000e2e0000002100 */
[----:B------:R-:W0:Y:S01]  /*0020*/  S2UR UR4, SR_CTAID.X ;  /* 0x00000000000479c3 */ /* 0x000e220000002500 */
[----:B------:R-:W1:Y:S07]  /*0030*/  LDCU UR5, c[0x0][0x390] ;  /* 0x00007200ff0577ac */ /* 0x000e6e0008000800 */
[----:B------:R-:W0:Y:S02]  /*0040*/  LDC R13, c[0x0][0x360] ;  /* 0x0000d800ff0d7b82 */ /* 0x000e240000000800 */
[----:B0-----:R-:W-:-:S05]  /*0050*/  IMAD R0, R13, UR4, R0 ;  /* 0x000000040d007c24 */ /* 0x001fca000f8e0200 */
[----:B-1----:R-:W-:-:S13]  /*0060*/  ISETP.GE.AND P0, PT, R0, UR5, PT ;  /* 0x0000000500007c0c */ /* 0x002fda000bf06270 */
[----:B------:R-:W-:Y:S05]  /*0070*/  @P0 EXIT ;  /* 0x000000000000094d */ /* 0x000fea0003800000 */
[----:B------:R-:W0:Y:S01]  /*0080*/  LDC.64 R4, c[0x0][0x380] ;  /* 0x0000e000ff047b82 */ /* 0x000e220000000a00 */
[----:B------:R-:W1:Y:S01]  /*0090*/  LDCU.64 UR4, c[0x0][0x358] ;  /* 0x00006b00ff0477ac */ /* 0x000e620008000a00 */
[----:B------:R-:W2:Y:S01]  /*00a0*/  LDCU UR6, c[0x0][0x370] ;  /* 0x00006e00ff0677ac */ /* 0x000ea20008000800 */
[----:B------:R-:W3:Y:S01]  /*00b0*/  LDCU UR10, c[0x0][0x390] ;  /* 0x00007200ff0a77ac */ /* 0x000ee20008000800 */
[----:B------:R-:W4:Y:S01]  /*00c0*/  LDCU.64 UR8, c[0x0][0x388] ;  /* 0x00007100ff0877ac */ /* 0x000f220008000a00 */
[----:B0-----:R-:W-:-:S05]  /*00d0*/  IMAD.WIDE R4, R0, 0x8, R4 ;  /* 0x0000000800047825 */ /* 0x001fca00078e0204 */
[----:B-1----:R0:W5:Y:S01]  /*00e0*/  LDG.E.64 R6, desc[UR4][R4.64] ;  /* 0x0000000404067981 */ /* 0x002162000c1e1b00 */
[----:B------:R-:W-:Y:S01]  /*00f0*/  BSSY.RECONVERGENT B0, `(.L_x_0) ;  /* 0x000001f000007945 */ /* 0x000fe20003800200 */
[----:B--234-:R-:W-:-:S07]  /*0100*/  IMAD R13, R13, UR6, RZ ;  /* 0x000000060d0d7c24 */ /* 0x01cfce000f8e02ff */
.L_x_3:
[----:B------:R1:W2:Y:S01]  /*0110*/  I2F.F64 R2, R0 ;  /* 0x0000000000027312 */ /* 0x0002a20000201c00 */
[----:B------:R-:W-:Y:S01]  /*0120*/  UMOV UR6, 0x33333333 ;  /* 0x3333333300067882 */ /* 0x000fe20000000000 */
[----:B------:R-:W-:Y:S01]  /*0130*/  UMOV UR7, 0x3fe33333 ;  /* 0x3fe3333300077882 */ /* 0x000fe20000000000 */
[----:B------:R-:W-:Y:S01]  /*0140*/  BSSY.RECONVERGENT B1, `(.L_x_1) ;  /* 0x0000017000017945 */ /* 0x000fe20003800200 */
[----:B-1----:R-:W-:-:S05]  /*0150*/  IMAD.IADD R0, R13, 0x1, R0 ;  /* 0x000000010d007824 */ /* 0x002fca00078e0200 */
[----:B------:R-:W-:Y:S01]  /*0160*/  ISETP.GE.AND P1, PT, R0, UR10, PT ;  /* 0x0000000a00007c0c */ /* 0x000fe2000bf26270 */
[----:B--2---:R-:W-:-:S08]  /*0170*/  DADD R2, R2, UR6 ;  /* 0x0000000602027e29 */ /* 0x004fd00008000000 */
[----:B------:R-:W-:-:S08]  /*0180*/  DMUL R2, R2, UR8 ;  /* 0x0000000802027c28 */ /* 0x000fd00008000000 */
[----:B------:R-:W-:Y:S01]  /*0190*/  DFMA R8, R2, R2, 1 ;  /* 0x3ff000000208742b */ /* 0x000fe20000000002 */
[----:B------:R-:W-:-:S05]  /*01a0*/  IMAD.MOV.U32 R2, RZ, RZ, 0x1 ;  /* 0x00000001ff027424 */ /* 0x000fca00078e00ff */
[----:B------:R-:W1:Y:S02]  /*01b0*/  MUFU.RCP64H R3, R9 ;  /* 0x0000000900037308 */ /* 0x000e640000001800 */
[----:B-1----:R-:W-:-:S08]  /*01c0*/  DFMA R10, -R8, R2, 1 ;  /* 0x3ff00000080a742b */ /* 0x002fd00000000102 */
[----:B------:R-:W-:-:S08]  /*01d0*/  DFMA R10, R10, R10, R10 ;  /* 0x0000000a0a0a722b */ /* 0x000fd0000000000a */
[----:B------:R-:W-:-:S08]  /*01e0*/  DFMA R10, R2, R10, R2 ;  /* 0x0000000a020a722b */ /* 0x000fd00000000002 */
[----:B------:R-:W-:-:S08]  /*01f0*/  DFMA R2, -R8, R10, 1 ;  /* 0x3ff000000802742b */ /* 0x000fd0000000010a */
[----:B------:R-:W-:-:S08]  /*0200*/  DFMA R2, R10, R2, R10 ;  /* 0x000000020a02722b */ /* 0x000fd0000000000a */
[----:B------:R-:W-:-:S08]  /*0210*/  DMUL R10, R2, 4 ;  /* 0x40100000020a7828 */ /* 0x000fd00000000000 */
[----:B------:R-:W-:-:S08]  /*0220*/  DFMA R14, -R8, R10, 4 ;  /* 0x40100000080e742b */ /* 0x000fd0000000010a */
[----:B------:R-:W-:-:S10]  /*0230*/  DFMA R2, R2, R14, R10 ;  /* 0x0000000e0202722b */ /* 0x000fd4000000000a */
[----:B------:R-:W-:-:S05]  /*0240*/  FFMA R10, RZ, R9, R3 ;  /* 0x00000009ff0a7223 */ /* 0x000fca0000000003 */
[----:B------:R-:W-:-:S13]  /*0250*/  FSETP.GT.AND P0, PT, |R10|, 1.469367938527859385e-39, PT ;  /* 0x001000000a00780b */ /* 0x000fda0003f04200 */
[----:B------:R-:W-:Y:S05]  /*0260*/  @P0 BRA `(.L_x_2) ;  /* 0x0000000000100947 */ /* 0x000fea0003800000 */
[----:B------:R-:W-:-:S07]  /*0270*/  MOV R12, 0x290 ;  /* 0x00000290000c7802 */ /* 0x000fce0000000f00 */
[----:B0----5:R-:W-:Y:S05]  /*0280*/  CALL.REL.NOINC `($__internal_0_$__cuda_sm20_div_rn_f64_full) ;  /* 0x0000000000207944 */ /* 0x021fea0003c00000 */
[----:B------:R-:W-:Y:S02]  /*0290*/  IMAD.MOV.U32 R2, RZ, RZ, R16 ;  /* 0x000000ffff027224 */ /* 0x000fe400078e0010 */
[----:B------:R-:W-:-:S07]  /*02a0*/  IMAD.MOV.U32 R3, RZ, RZ, R17 ;  /* 0x000000ffff037224 */ /* 0x000fce00078e0011 */
.L_x_2:
[----:B------:R-:W-:Y:S05]  /*02b0*/  BSYNC.RECONVERGENT B1 ;  /* 0x0000000000017941 */ /* 0x000fea0003800200 */
.L_x_1:
[----:B-----5:R-:W-:Y:S01]  /*02c0*/  DADD R6, R2, R6 ;  /* 0x0000000002067229 */ /* 0x020fe20000000006 */
[----:B------:R-:W-:Y:S10]  /*02d0*/  @!P1 BRA `(.L_x_3) ;  /* 0xfffffffc008c9947 */ /* 0x000ff4000383ffff */
[----:B------:R-:W-:Y:S05]  /*02e0*/  BSYNC.RECONVERGENT B0 ;  /* 0x0000000000007941 */ /* 0x000fea0003800200 */
.L_x_0:
[----:B------:R-:W-:Y:S01]  /*02f0*/  STG.E.64 desc[UR4][R4.64], R6 ;  /* 0x0000000604007986 */ /* 0x000fe2000c101b04 */
[----:B------:R-:W-:Y:S05]  /*0300*/  EXIT ;  /* 0x000000000000794d */ /* 0x000fea0003800000 */
        .weak           $__internal_0_$__cuda_sm20_div_rn_f64_full
        .type           $__internal_0_$__cuda_sm20_div_rn_f64_full,@function
        .size           $__internal_0_$__cuda_sm20_div_rn_f64_full,(.L_x_9 - $__internal_0_$__cuda_sm20_div_rn_f64_full)
$__internal_0_$__cuda_sm20_div_rn_f64_full:
[C---:B------:R-:W-:Y:S01]  /*0310*/  FSETP.GEU.AND P0, PT, |R9|.reuse, 1.469367938527859385e-39, PT ;  /* 0x001000000900780b */ /* 0x040fe20003f0e200 */
[----:B------:R-:W-:Y:S01]  /*0320*/  IMAD.MOV.U32 R10, RZ, RZ, 0x1 ;  /* 0x00000001ff0a7424 */ /* 0x000fe200078e00ff */
[C---:B------:R-:W-:Y:S01]  /*0330*/  LOP3.LUT R2, R9.reuse, 0x800fffff, RZ, 0xc0, !PT ;  /* 0x800fffff09027812 */ /* 0x040fe200078ec0ff */
[----:B------:R-:W-:Y:S01]  /*0340*/  IMAD.MOV.U32 R23, RZ, RZ, 0x40100000 ;  /* 0x40100000ff177424 */ /* 0x000fe200078e00ff */
[----:B------:R-:W-:Y:S01]  /*0350*/  LOP3.LUT R22, R9, 0x7ff00000, RZ, 0xc0, !PT ;  /* 0x7ff0000009167812 */ /* 0x000fe200078ec0ff */
[----:B------:R-:W-:Y:S01]  /*0360*/  IMAD.MOV.U32 R16, RZ, RZ, 0x1ca00000 ;  /* 0x1ca00000ff107424 */ /* 0x000fe200078e00ff */
[----:B------:R-:W-:Y:S01]  /*0370*/  LOP3.LUT R3, R2, 0x3ff00000, RZ, 0xfc, !PT ;  /* 0x3ff0000002037812 */ /* 0x000fe200078efcff */
[----:B------:R-:W-:Y:S01]  /*0380*/  IMAD.MOV.U32 R2, RZ, RZ, R8 ;  /* 0x000000ffff027224 */ /* 0x000fe200078e0008 */
[----:B------:R-:W-:Y:S01]  /*0390*/  ISETP.LE.U32.AND P2, PT, R22, 0x40100000, PT ;  /* 0x401000001600780c */ /* 0x000fe20003f43070 */
[----:B------:R-:W-:Y:S01]  /*03a0*/  VIADD R17, R23, 0xffffffff ;  /* 0xffffffff17117836 */ /* 0x000fe20000000000 */
[----:B------:R-:W-:Y:S03]  /*03b0*/  BSSY.RECONVERGENT B2, `(.L_x_4) ;  /* 0x0000040000027945 */ /* 0x000fe60003800200 */
[----:B------:R-:W-:-:S06]  /*03c0*/  @!P0 DMUL R2, R8, 8.98846567431157953865e+307 ;  /* 0x7fe0000008028828 */ /* 0x000fcc0000000000 */
[----:B------:R-:W0:Y:S04]  /*03d0*/  MUFU.RCP64H R11, R3 ;  /* 0x00000003000b7308 */ /* 0x000e280000001800 */
[----:B------:R-:W-:Y:S02]  /*03e0*/  @!P0 LOP3.LUT R22, R3, 0x7ff00000, RZ, 0xc0, !PT ;  /* 0x7ff0000003168812 */ /* 0x000fe400078ec0ff */
[----:B------:R-:W-:-:S03]  /*03f0*/  ISETP.GT.U32.AND P0, PT, R17, 0x7feffffe, PT ;  /* 0x7feffffe1100780c */ /* 0x000fc60003f04070 */
[----:B------:R-:W-:-:S05]  /*0400*/  VIADD R17, R22, 0xffffffff ;  /* 0xffffffff16117836 */ /* 0x000fca0000000000 */
[----:B------:R-:W-:Y:S01]  /*0410*/  ISETP.GT.U32.OR P0, PT, R17, 0x7feffffe, P0 ;  /* 0x7feffffe1100780c */ /* 0x000fe20000704470 */
[----:B0-----:R-:W-:-:S08]  /*0420*/  DFMA R14, R10, -R2, 1 ;  /* 0x3ff000000a0e742b */ /* 0x001fd00000000802 */
[----:B------:R-:W-:-:S08]  /*0430*/  DFMA R14, R14, R14, R14 ;  /* 0x0000000e0e0e722b */ /* 0x000fd0000000000e */
[----:B------:R-:W-:-:S08]  /*0440*/  DFMA R14, R10, R14, R10 ;  /* 0x0000000e0a0e722b */ /* 0x000fd0000000000a */
[----:B------:R-:W-:-:S08]  /*0450*/  DFMA R10, R14, -R2, 1 ;  /* 0x3ff000000e0a742b */ /* 0x000fd00000000802 */
[----:B------:R-:W-:Y:S01]  /*0460*/  DFMA R14, R14, R10, R14 ;  /* 0x0000000a0e0e722b */ /* 0x000fe2000000000e */
[----:B------:R-:W-:Y:S01]  /*0470*/  SEL R11, R16, 0x63400000, !P2 ;  /* 0x63400000100b7807 */ /* 0x000fe20005000000 */
[----:B------:R-:W-:-:S06]  /*0480*/  IMAD.MOV.U32 R10, RZ, RZ, RZ ;  /* 0x000000ffff0a7224 */ /* 0x000fcc00078e00ff */
[----:B------:R-:W-:-:S08]  /*0490*/  DMUL R18, R14, R10 ;  /* 0x0000000a0e127228 */ /* 0x000fd00000000000 */
[----:B------:R-:W-:-:S08]  /*04a0*/  DFMA R20, R18, -R2, R10 ;  /* 0x800000021214722b */ /* 0x000fd0000000000a */
[----:B------:R-:W-:Y:S01]  /*04b0*/  DFMA R14, R14, R20, R18 ;  /* 0x000000140e0e722b */ /* 0x000fe20000000012 */
[----:B------:R-:W-:Y:S10]  /*04c0*/  @P0 BRA `(.L_x_5) ;  /* 0x0000000000740947 */ /* 0x000ff40003800000 */
[----:B------:R-:W-:Y:S01]  /*04d0*/  LOP3.LUT R19, R9, 0x7ff00000, RZ, 0xc0, !PT ;  /* 0x7ff0000009137812 */ /* 0x000fe200078ec0ff */
[----:B------:R-:W-:Y:S02]  /*04e0*/  IMAD.MOV.U32 R17, RZ, RZ, 0x40100000 ;  /* 0x40100000ff117424 */ /* 0x000fe400078e00ff */
[----:B------:R-:W-:Y:S01]  /*04f0*/  IMAD.MOV.U32 R20, RZ, RZ, RZ ;  /* 0x000000ffff147224 */ /* 0x000fe200078e00ff */
[----:B------:R-:W-:Y:S01]  /*0500*/  ISETP.LE.U32.AND P0, PT, R19, 0x40100000, PT ;  /* 0x401000001300780c */ /* 0x000fe20003f03070 */
[----:B------:R-:W-:-:S05]  /*0510*/  IMAD.MOV R18, RZ, RZ, -R19 ;  /* 0x000000ffff127224 */ /* 0x000fca00078e0a13 */
[----:B------:R-:W-:Y:S02]  /*0520*/  VIADDMNMX R17, R18, R17, 0xb9600000, !PT ;  /* 0xb960000012117446 */ /* 0x000fe40007800111 */
[----:B------:R-:W-:Y:S02]  /*0530*/  SEL R18, R16, 0x63400000, !P0 ;  /* 0x6340000010127807 */ /* 0x000fe40004000000 */
[----:B------:R-:W-:-:S05]  /*0540*/  VIMNMX R17, PT, PT, R17, 0x46a00000, PT ;  /* 0x46a0000011117848 */ /* 0x000fca0003fe0100 */
[----:B------:R-:W-:-:S04]  /*0550*/  IMAD.IADD R18, R17, 0x1, -R18 ;  /* 0x0000000111127824 */ /* 0x000fc800078e0a12 */
[----:B------:R-:W-:-:S06]  /*0560*/  VIADD R21, R18, 0x7fe00000 ;  /* 0x7fe0000012157836 */ /* 0x000fcc0000000000 */
[----:B------:R-:W-:-:S10]  /*0570*/  DMUL R16, R14, R20 ;  /* 0x000000140e107228 */ /* 0x000fd40000000000 */
[----:B------:R-:W-:-:S13]  /*0580*/  FSETP.GTU.AND P0, PT, |R17|, 1.469367938527859385e-39, PT ;  /* 0x001000001100780b */ /* 0x000fda0003f0c200 */
[----:B------:R-:W-:Y:S05]  /*0590*/  @P0 BRA `(.L_x_6) ;  /* 0x0000000000840947 */ /* 0x000fea0003800000 */
[----:B------:R-:W-:Y:S01]  /*05a0*/  DFMA R2, R14, -R2, R10 ;  /* 0x800000020e02722b */ /* 0x000fe2000000000a */
[----:B------:R-:W-:-:S09]  /*05b0*/  IMAD.MOV.U32 R20, RZ, RZ, RZ ;  /* 0x000000ffff147224 */ /* 0x000fd200078e00ff */
[C---:B------:R-:W-:Y:S02]  /*05c0*/  FSETP.NEU.AND P0, PT, R3.reuse, RZ, PT ;  /* 0x000000ff0300720b */ /* 0x040fe40003f0d000 */
[----:B------:R-:W-:-:S04]  /*05d0*/  LOP3.LUT R9, R3, 0x80000000, R9, 0x48, !PT ;  /* 0x8000000003097812 */ /* 0x000fc800078e4809 */
[----:B------:R-:W-:-:S07]  /*05e0*/  LOP3.LUT R21, R9, R21, RZ, 0xfc, !PT ;  /* 0x0000001509157212 */ /* 0x000fce00078efcff */
[----:B------:R-:W-:Y:S05]  /*05f0*/  @!P0 BRA `(.L_x_6) ;  /* 0x00000000006c8947 */ /* 0x000fea0003800000 */
[----:B------:R-:W-:Y:S02]  /*0600*/  IMAD.MOV R3, RZ, RZ, -R18 ;  /* 0x000000ffff037224 */ /* 0x000fe400078e0a12 */
[----:B------:R-:W-:-:S06]  /*0610*/  IMAD.MOV.U32 R2, RZ, RZ, RZ ;  /* 0x000000ffff027224 */ /* 0x000fcc00078e00ff */
[----:B------:R-:W-:Y:S02]  /*0620*/  DFMA R2, R16, -R2, R14 ;  /* 0x800000021002722b */ /* 0x000fe4000000000e */
[----:B------:R-:W-:-:S04]  /*0630*/  DMUL.RP R14, R14, R20 ;  /* 0x000000140e0e7228 */ /* 0x000fc80000008000 */
[----:B------:R-:W-:-:S04]  /*0640*/  IADD3 R2, PT, PT, -R18, -0x43300000, RZ ;  /* 0xbcd0000012027810 */ /* 0x000fc80007ffe1ff */
[----:B------:R-:W-:Y:S02]  /*0650*/  FSETP.NEU.AND P0, PT, |R3|, R2, PT ;  /* 0x000000020300720b */ /* 0x000fe40003f0d200 */
[----:B------:R-:W-:Y:S02]  /*0660*/  LOP3.LUT R9, R15, R9, RZ, 0x3c, !PT ;  /* 0x000000090f097212 */ /* 0x000fe400078e3cff */
[----:B------:R-:W-:Y:S02]  /*0670*/  FSEL R16, R14, R16, !P0 ;  /* 0x000000100e107208 */ /* 0x000fe40004000000 */
[----:B------:R-:W-:Y:S01]  /*0680*/  FSEL R17, R9, R17, !P0 ;  /* 0x0000001109117208 */ /* 0x000fe20004000000 */
[----:B------:R-:W-:Y:S06]  /*0690*/  BRA `(.L_x_6) ;  /* 0x0000000000447947 */ /* 0x000fec0003800000 */
.L_x_5:
[----:B------:R-:W-:-:S14]  /*06a0*/  DSETP.NAN.AND P0, PT, R8, R8, PT ;  /* 0x000000080800722a */ /* 0x000fdc0003f08000 */
[----:B------:R-:W-:Y:S05]  /*06b0*/  @P0 BRA `(.L_x_7) ;  /* 0x0000000000340947 */ /* 0x000fea0003800000 */
[----:B------:R-:W-:Y:S01]  /*06c0*/  ISETP.NE.AND P0, PT, R23, R22, PT ;  /* 0x000000161700720c */ /* 0x000fe20003f05270 */
[----:B------:R-:W-:Y:S02]  /*06d0*/  IMAD.MOV.U32 R16, RZ, RZ, 0x0 ;  /* 0x00000000ff107424 */ /* 0x000fe400078e00ff */
[----:B------:R-:W-:-:S10]  /*06e0*/  IMAD.MOV.U32 R17, RZ, RZ, -0x80000 ;  /* 0xfff80000ff117424 */ /* 0x000fd400078e00ff */
[----:B------:R-:W-:Y:S05]  /*06f0*/  @!P0 BRA `(.L_x_6) ;  /* 0x00000000002c8947 */ /* 0x000fea0003800000 */
[----:B------:R-:W-:Y:S02]  /*0700*/  ISETP.NE.AND P0, PT, R23, 0x7ff00000, PT ;  /* 0x7ff000001700780c */ /* 0x000fe40003f05270 */
[----:B------:R-:W-:Y:S02]  /*0710*/  LOP3.LUT R8, R9, 0x40100000, RZ, 0x3c, !PT ;  /* 0x4010000009087812 */ /* 0x000fe400078e3cff */
[----:B------:R-:W-:Y:S02]  /*0720*/  ISETP.EQ.OR P0, PT, R22, RZ, !P0 ;  /* 0x000000ff1600720c */ /* 0x000fe40004702670 */
[----:B------:R-:W-:-:S11]  /*0730*/  LOP3.LUT R17, R8, 0x80000000, RZ, 0xc0, !PT ;  /* 0x8000000008117812 */ /* 0x000fd600078ec0ff */
[----:B------:R-:W-:Y:S01]  /*0740*/  @P0 LOP3.LUT R2, R17, 0x7ff00000, RZ, 0xfc, !PT ;  /* 0x7ff0000011020812 */ /* 0x000fe200078efcff */
[----:B------:R-:W-:Y:S02]  /*0750*/  @!P0 IMAD.MOV.U32 R16, RZ, RZ, RZ ;  /* 0x000000ffff108224 */ /* 0x000fe400078e00ff */
[----:B------:R-:W-:Y:S02]  /*0760*/  @P0 IMAD.MOV.U32 R16, RZ, RZ, RZ ;  /* 0x000000ffff100224 */ /* 0x000fe400078e00ff */
[----:B------:R-:W-:Y:S01]  /*0770*/  @P0 IMAD.MOV.U32 R17, RZ, RZ, R2 ;  /* 0x000000ffff110224 */ /* 0x000fe200078e0002 */
[----:B------:R-:W-:Y:S06]  /*0780*/  BRA `(.L_x_6) ;  /* 0x0000000000087947 */ /* 0x000fec0003800000 */
.L_x_7:
[----:B------:R-:W-:Y:S01]  /*0790*/  LOP3.LUT R17, R9, 0x80000, RZ, 0xfc, !PT ;  /* 0x0008000009117812 */ /* 0x000fe200078efcff */
[----:B------:R-:W-:-:S07]  /*07a0*/  IMAD.MOV.U32 R16, RZ, RZ, R8 ;  /* 0x000000ffff107224 */ /* 0x000fce00078e0008 */
.L_x_6:
[----:B------:R-:W-:Y:S05]  /*07b0*/  BSYNC.RECONVERGENT B2 ;  /* 0x0000000000027941 */ /* 0x000fea0003800200 */
.L_x_4:
[----:B------:R-:W-:Y:S02]  /*07c0*/  IMAD.MOV.U32 R2, RZ, RZ, R12 ;  /* 0x000000ffff027224 */ /* 0x000fe400078e000c */
[----:B------:R-:W-:-:S04]  /*07d0*/  IMAD.MOV.U32 R3, RZ, RZ, 0x0 ;  /* 0x00000000ff037424 */ /* 0x000fc800078e00ff */
[----:B------:R-:W-:Y:S05]  /*07e0*/  RET.REL.NODEC R2 `(_Z5gpuPiPddi) ;  /* 0xfffffff802047950 */ /* 0x000fea0003c3ffff */
.L_x_8:
[----:B------:R-:W-:-:S00]  /*07f0*/  BRA `(.L_x_8) ;  /* 0xfffffffc00fc7947 */ /* 0x000fc0000383ffff */
[----:B------:R-:W-:-:S00]  /*0800*/  NOP ;  /* 0x0000000000007918 */ /* 0x000fc00000000000 */
[----:B------:R-:W-:-:S00]  /*0810*/  NOP ;  /* 0x0000000000007918 */ /* 0x000fc00000000000 */
[----:B------:R-:W-:-:S00]  /*0820*/  NOP ;  /* 0x0000000000007918 */ /* 0x000fc00000000000 */
[----:B------:R-:W-:-:S00]  /*0830*/  NOP ;  /* 0x0000000000007918 */ /* 0x000fc00000000000 */
[----:B------:R-:W-:-:S00]  /*0840*/  NOP ;  /* 0x0000000000007918 */ /* 0x000fc00000000000 */
[----:B------:R-:W-:-:S00]  /*0850*/  NOP ;  /* 0x0000000000007918 */ /* 0x000fc00000000000 */
[----:B------:R-:W-:-:S00]  /*0860*/  NOP ;  /* 0x0000000000007918 */ /* 0x000fc00000000000 */
[----:B------:R-:W-:-:S00]  /*0870*/  NOP ;  /* 0x0000000000007918 */ /* 0x000fc00000000000 */
.L_x_9:


//--------------------- .nv.shared.reserved.0     --------------------------
	.section	.nv.shared.reserved.0,"aw",@nobits
	.weak		__nv_reservedSMEM_offset_0_alias
	.size		__nv_reservedSMEM_offset_0_alias, 0, 64
	.other		__nv_reservedSMEM_offset_0_alias,@"STO_CUDA_RESERVED_SHARED STV_DEFAULT"
__nv_reservedSMEM_offset_0_alias:
	.zero		0
	.zero		64


//--------------------- .nv.constant0._Z5gpuPiPddi --------------------------
	.section	.nv.constant0._Z5gpuPiPddi,"a",@progbits
	.sectionflags	@""
	.align	4
.nv.constant0._Z5gpuPiPddi:
	.zero		916


//--------------------- SYMBOLS --------------------------

	.type		.nv.reservedSmem.offset0,@object
	.size		.nv.reservedSmem.offset0,0x4
